	.headerflags	@"EF_CUDA_TEXMODE_UNIFIED EF_CUDA_64BIT_ADDRESS EF_CUDA_ACCELERATORS EF_CUDA_SM90 EF_CUDA_VIRTUAL_SM(EF_CUDA_SM90)"
	.elftype	@"ET_EXEC"


//--------------------- .nv.info                  --------------------------
	.section	.nv.info,"",@"SHT_CUDA_INFO"
	.align	4


	//----- nvinfo : EIATTR_REGCOUNT
	.align		4
        /*0000*/ 	.byte	0x04, 0x2f
        /*0002*/ 	.short	(.L_6 - .L_5)
	.align		4
.L_5:
        /*0004*/ 	.word	index@(triton_poi_fused_convolution_max_unpool2d_18)
        /*0008*/ 	.word	0x00000038


	//----- nvinfo : EIATTR_MIN_STACK_SIZE
	.align		4
.L_6:
        /*000c*/ 	.byte	0x04, 0x12
        /*000e*/ 	.short	(.L_8 - .L_7)
	.align		4
.L_7:
        /*0010*/ 	.word	index@(triton_poi_fused_convolution_max_unpool2d_18)
        /*0014*/ 	.word	0x00000000


	//----- nvinfo : EIATTR_FRAME_SIZE
	.align		4
.L_8:
        /*0018*/ 	.byte	0x04, 0x11
        /*001a*/ 	.short	(.L_10 - .L_9)
	.align		4
.L_9:
        /*001c*/ 	.word	index@(triton_poi_fused_convolution_max_unpool2d_18)
        /*0020*/ 	.word	0x00000000


	//----- nvinfo : EIATTR_MIN_STACK_SIZE
	.align		4
.L_10:
        /*0024*/ 	.byte	0x04, 0x12
        /*0026*/ 	.short	(.L_12 - .L_11)
	.align		4
.L_11:
        /*0028*/ 	.word	index@(triton_poi_fused_convolution_max_unpool2d_18)
        /*002c*/ 	.word	0x00000000
.L_12:


//--------------------- .nv.info.triton_poi_fused_convolution_max_unpool2d_18 --------------------------
	.section	.nv.info.triton_poi_fused_convolution_max_unpool2d_18,"",@"SHT_CUDA_INFO"
	.sectionflags	@""
	.align	4


	//----- nvinfo : EIATTR_CUDA_API_VERSION
	.align		4
        /*0000*/ 	.byte	0x04, 0x37
        /*0002*/ 	.short	(.L_14 - .L_13)
.L_13:
        /*0004*/ 	.word	0x0000007c


	//----- nvinfo : EIATTR_KPARAM_INFO
	.align		4
.L_14:
        /*0008*/ 	.byte	0x04, 0x17
        /*000a*/ 	.short	(.L_16 - .L_15)
.L_15:
        /*000c*/ 	.word	0x00000000
        /*0010*/ 	.short	0x0008
        /*0012*/ 	.short	0x0040
        /*0014*/ 	.byte	0x00, 0xf0, 0x11, 0x00


	//----- nvinfo : EIATTR_KPARAM_INFO
	.align		4
.L_16:
        /*0018*/ 	.byte	0x04, 0x17
        /*001a*/ 	.short	(.L_18 - .L_17)
.L_17:
        /*001c*/ 	.word	0x00000000
        /*0020*/ 	.short	0x0007
        /*0022*/ 	.short	0x0038
        /*0024*/ 	.byte	0x00, 0xf4, 0x21, 0x00


	//----- nvinfo : EIATTR_KPARAM_INFO
	.align		4
.L_18:
        /*0028*/ 	.byte	0x04, 0x17
        /*002a*/ 	.short	(.L_20 - .L_19)
.L_19:
        /*002c*/ 	.word	0x00000000
        /*0030*/ 	.short	0x0006
        /*0032*/ 	.short	0x0030
        /*0034*/ 	.byte	0x00, 0xf4, 0x21, 0x00


	//----- nvinfo : EIATTR_KPARAM_INFO
	.align		4
.L_20:
        /*0038*/ 	.byte	0x04, 0x17
        /*003a*/ 	.short	(.L_22 - .L_21)
.L_21:
        /*003c*/ 	.word	0x00000000
        /*0040*/ 	.short	0x0005
        /*0042*/ 	.short	0x0028
        /*0044*/ 	.byte	0x00, 0xf4, 0x21, 0x00


	//----- nvinfo : EIATTR_KPARAM_INFO
	.align		4
.L_22:
        /*0048*/ 	.byte	0x04, 0x17
        /*004a*/ 	.short	(.L_24 - .L_23)
.L_23:
        /*004c*/ 	.word	0x00000000
        /*0050*/ 	.short	0x0004
        /*0052*/ 	.short	0x0020
        /*0054*/ 	.byte	0x00, 0xf4, 0x21, 0x00


	//----- nvinfo : EIATTR_KPARAM_INFO
	.align		4
.L_24:
        /*0058*/ 	.byte	0x04, 0x17
        /*005a*/ 	.short	(.L_26 - .L_25)
.L_25:
        /*005c*/ 	.word	0x00000000
        /*0060*/ 	.short	0x0003
        /*0062*/ 	.short	0x0018
        /*0064*/ 	.byte	0x00, 0xf4, 0x21, 0x00


	//----- nvinfo : EIATTR_KPARAM_INFO
	.align		4
.L_26:
        /*0068*/ 	.byte	0x04, 0x17
        /*006a*/ 	.short	(.L_28 - .L_27)
.L_27:
        /*006c*/ 	.word	0x00000000
        /*0070*/ 	.short	0x0002
        /*0072*/ 	.short	0x0010
        /*0074*/ 	.byte	0x00, 0xf4, 0x21, 0x00


	//----- nvinfo : EIATTR_KPARAM_INFO
	.align		4
.L_28:
        /*0078*/ 	.byte	0x04, 0x17
        /*007a*/ 	.short	(.L_30 - .L_29)
.L_29:
        /*007c*/ 	.word	0x00000000
        /*0080*/ 	.short	0x0001
        /*0082*/ 	.short	0x0008
        /*0084*/ 	.byte	0x00, 0xf4, 0x21, 0x00


	//----- nvinfo : EIATTR_KPARAM_INFO
	.align		4
.L_30:
        /*0088*/ 	.byte	0x04, 0x17
        /*008a*/ 	.short	(.L_32 - .L_31)
.L_31:
        /*008c*/ 	.word	0x00000000
        /*0090*/ 	.short	0x0000
        /*0092*/ 	.short	0x0000
        /*0094*/ 	.byte	0x00, 0xf4, 0x21, 0x00


	//----- nvinfo : EIATTR_SPARSE_MMA_MASK
	.align		4
.L_32:
        /*0098*/ 	.byte	0x03, 0x50
        /*009a*/ 	.short	0x0000


	//----- nvinfo : EIATTR_MAXREG_COUNT
	.align		4
        /*009c*/ 	.byte	0x03, 0x1b
        /*009e*/ 	.short	0x00ff


	//----- nvinfo : EIATTR_EXTERNS
	.align		4
        /*00a0*/ 	.byte	0x04, 0x0f
        /*00a2*/ 	.short	(.L_34 - .L_33)


	//   ....[0]....
	.align		4
.L_33:
        /*00a4*/ 	.word	index@(__assertfail)


	//----- nvinfo : EIATTR_SYSCALL_OFFSETS
	.align		4
.L_34:
        /*00a8*/ 	.byte	0x04, 0x46
        /*00aa*/ 	.short	(.L_36 - .L_35)


	//   ....[0]....
.L_35:
        /*00ac*/ 	.word	0x000008e0


	//----- nvinfo : EIATTR_EXIT_INSTR_OFFSETS
	.align		4
.L_36:
        /*00b0*/ 	.byte	0x04, 0x1c
        /*00b2*/ 	.short	(.L_38 - .L_37)


	//   ....[0]....
.L_37:
        /*00b4*/ 	.word	0x00001270


	//----- nvinfo : EIATTR_REQNTID
	.align		4
.L_38:
        /*00b8*/ 	.byte	0x04, 0x10
        /*00ba*/ 	.short	(.L_40 - .L_39)
.L_39:
        /*00bc*/ 	.word	0x00000080
        /*00c0*/ 	.word	0x00000001
        /*00c4*/ 	.word	0x00000001


	//----- nvinfo : EIATTR_CRS_STACK_SIZE
	.align		4
.L_40:
        /*00c8*/ 	.byte	0x04, 0x1e
        /*00ca*/ 	.short	(.L_42 - .L_41)
.L_41:
        /*00cc*/ 	.word	0x00000000


	//----- nvinfo : EIATTR_CBANK_PARAM_SIZE
	.align		4
.L_42:
        /*00d0*/ 	.byte	0x03, 0x19
        /*00d2*/ 	.short	0x0044


	//----- nvinfo : EIATTR_PARAM_CBANK
	.align		4
        /*00d4*/ 	.byte	0x04, 0x0a
        /*00d6*/ 	.short	(.L_44 - .L_43)
	.align		4
.L_43:
        /*00d8*/ 	.word	index@(.nv.constant0.triton_poi_fused_convolution_max_unpool2d_18)
        /*00dc*/ 	.short	0x0210
        /*00de*/ 	.short	0x0044


	//----- nvinfo : EIATTR_SW_WAR
	.align		4
.L_44:
        /*00e0*/ 	.byte	0x04, 0x36
        /*00e2*/ 	.short	(.L_46 - .L_45)
.L_45:
        /*00e4*/ 	.word	0x00000008
.L_46:


//--------------------- .nv.callgraph             --------------------------
	.section	.nv.callgraph,"",@"SHT_CUDA_CALLGRAPH"
	.align	4
	.sectionentsize	8
	.align		4
        /*0000*/ 	.word	0x00000000
	.align		4
        /*0004*/ 	.word	0xffffffff
	.align		4
        /*0008*/ 	.word	index@(triton_poi_fused_convolution_max_unpool2d_18)
	.align		4
        /*000c*/ 	.word	index@(__assertfail)
	.align		4
        /*0010*/ 	.word	0x00000000
	.align		4
        /*0014*/ 	.word	0xfffffffe
	.align		4
        /*0018*/ 	.word	0x00000000
	.align		4
        /*001c*/ 	.word	0xfffffffd
	.align		4
        /*0020*/ 	.word	0x00000000
	.align		4
        /*0024*/ 	.word	0xfffffffc


//--------------------- .nv.constant4             --------------------------
	.section	.nv.constant4,"a",@progbits
	.align	8
	.align		8
.nv.constant4:
        /*0000*/ 	.dword	__assertfail
	.align		8
        /*0008*/ 	.dword	assertFunc_0
	.align		8
        /*0010*/ 	.dword	assertFile_0
	.align		8
        /*0018*/ 	.dword	assertMessage_0
	.align		8
        /*0020*/ 	.dword	_$_str
	.align		8
        /*0028*/ 	.dword	_$_str_$_2


//--------------------- .text.triton_poi_fused_convolution_max_unpool2d_18 --------------------------
	.section	.text.triton_poi_fused_convolution_max_unpool2d_18,"ax",@progbits
	.sectionflags	@"SHF_BARRIERS=1"
	.align	128
        .global         triton_poi_fused_convolution_max_unpool2d_18
        .type           triton_poi_fused_convolution_max_unpool2d_18,@function
        .size           triton_poi_fused_convolution_max_unpool2d_18,(.L_x_2 - triton_poi_fused_convolution_max_unpool2d_18)
        .other          triton_poi_fused_convolution_max_unpool2d_18,@"STO_CUDA_ENTRY STV_DEFAULT"
triton_poi_fused_convolution_max_unpool2d_18:
.text.triton_poi_fused_convolution_max_unpool2d_18:
[----:B------:R-:W0:Y:S01]  /*0000*/  LDC R1, c[0x0][0x28] ;  /* 0x00000a00ff017b82 */ /* 0x000e220000000800 */
[----:B------:R-:W1:Y:S07]  /*0010*/  S2R R0, SR_TID.X ;  /* 0x0000000000007919 */ /* 0x000e6e0000002100 */
[----:B------:R-:W2:Y:S01]  /*0020*/  LDC.64 R12, c[0x0][0x220] ;  /* 0x00008800ff0c7b82 */ /* 0x000ea20000000a00 */
[----:B------:R-:W-:Y:S01]  /*0030*/  ULDC.64 UR4, c[0x0][0x208] ;  /* 0x0000820000047ab9 */ /* 0x000fe20000000a00 */
[----:B------:R-:W3:Y:S06]  /*0040*/  S2R R3, SR_CTAID.X ;  /* 0x0000000000037919 */ /* 0x000eec0000002500 */
[----:B------:R-:W4:Y:S08]  /*0050*/  LDC.64 R24, c[0x0][0x218] ;  /* 0x00008600ff187b82 */ /* 0x000f300000000a00 */
[----:B------:R-:W4:Y:S08]  /*0060*/  LDC.64 R18, c[0x0][0x228] ;  /* 0x00008a00ff127b82 */ /* 0x000f300000000a00 */
[----:B------:R-:W5:Y:S01]  /*0070*/  LDC.64 R46, c[0x0][0x210] ;  /* 0x00008400ff2e7b82 */ /* 0x000f620000000a00 */
[----:B-1----:R-:W-:-:S07]  /*0080*/  IMAD.SHL.U32 R0, R0, 0x4, RZ ;  /* 0x0000000400007824 */ /* 0x002fce00078e00ff */
[----:B------:R-:W1:Y:S01]  /*0090*/  LDC.64 R16, c[0x0][0x238] ;  /* 0x00008e00ff107b82 */ /* 0x000e620000000a00 */
[----:B------:R-:W-:-:S05]  /*00a0*/  LOP3.LUT R0, R0, 0x1fc, RZ, 0xc0, !PT ;  /* 0x000001fc00007812 */ /* 0x000fca00078ec0ff */
[----:B---3--:R-:W-:-:S04]  /*00b0*/  IMAD R9, R3, 0x400, R0 ;  /* 0x0000040003097824 */ /* 0x008fc800078e0200 */
[----:B--2---:R-:W-:-:S05]  /*00c0*/  IMAD.WIDE R12, R9, 0x8, R12 ;  /* 0x00000008090c7825 */ /* 0x004fca00078e020c */
[----:B------:R-:W2:Y:S01]  /*00d0*/  LDG.E.128 R4, desc[UR4][R12.64] ;  /* 0x000000040c047981 */ /* 0x000ea2000c1e1d00 */
[----:B------:R-:W-:Y:S02]  /*00e0*/  SHF.R.S32.HI R0, RZ, 0x15, R3 ;  /* 0x00000015ff007819 */ /* 0x000fe40000011403 */
[----:B------:R-:W3:Y:S01]  /*00f0*/  LDC.64 R2, c[0x0][0x230] ;  /* 0x00008c00ff027b82 */ /* 0x000ee20000000a00 */
[----:B------:R-:W2:Y:S01]  /*0100*/  LDG.E.128 R20, desc[UR4][R12.64+0x10] ;  /* 0x000010040c147981 */ /* 0x000ea2000c1e1d00 */
[----:B------:R-:W-:-:S03]  /*0110*/  SGXT R0, R0, 0x1 ;  /* 0x000000010000781a */ /* 0x000fc60000000200 */
[----:B------:R-:W2:Y:S01]  /*0120*/  LDG.E.128 R28, desc[UR4][R12.64+0x1000] ;  /* 0x001000040c1c7981 */ /* 0x000ea2000c1e1d00 */
[----:B------:R-:W-:-:S03]  /*0130*/  LEA.HI R0, R0, R9, RZ, 0x8 ;  /* 0x0000000900007211 */ /* 0x000fc600078f40ff */
[----:B------:R4:W2:Y:S02]  /*0140*/  LDG.E.128 R32, desc[UR4][R12.64+0x1010] ;  /* 0x001010040c207981 */ /* 0x0008a4000c1e1d00 */
[----:B------:R-:W-:-:S05]  /*0150*/  VIADD R8, R0, 0x200 ;  /* 0x0000020000087836 */ /* 0x000fca0000000000 */
[----:B------:R-:W-:Y:S02]  /*0160*/  SHF.R.S32.HI R8, RZ, 0x8, R8 ;  /* 0x00000008ff087819 */ /* 0x000fe40000011408 */
[----:B------:R-:W-:Y:S01]  /*0170*/  SHF.R.S32.HI R10, RZ, 0x8, R0 ;  /* 0x00000008ff0a7819 */ /* 0x000fe20000011400 */
[----:B0----5:R-:W-:Y:S01]  /*0180*/  IMAD.WIDE R46, R9, 0x4, R46 ;  /* 0x00000004092e7825 */ /* 0x021fe200078e022e */
[----:B------:R-:W-:Y:S01]  /*0190*/  SHF.R.S64 R15, R8, 0x1f, RZ ;  /* 0x0000001f080f7819 */ /* 0x000fe200000010ff */
[----:B----4-:R-:W0:Y:S03]  /*01a0*/  LDC.64 R12, c[0x0][0x240] ;  /* 0x00009000ff0c7b82 */ /* 0x010e260000000a00 */
[----:B------:R-:W-:-:S04]  /*01b0*/  LOP3.LUT R15, R15, 0x1, RZ, 0xc0, !PT ;  /* 0x000000010f0f7812 */ /* 0x000fc800078ec0ff */
[----:B------:R-:W-:-:S04]  /*01c0*/  ISETP.NE.U32.AND P0, PT, R15, RZ, PT ;  /* 0x000000ff0f00720c */ /* 0x000fc80003f05070 */
[----:B------:R-:W-:Y:S02]  /*01d0*/  ISETP.NE.U32.AND.EX P0, PT, RZ, RZ, PT, P0 ;  /* 0x000000ffff00720c */ /* 0x000fe40003f05100 */
[----:B------:R-:W-:-:S04]  /*01e0*/  LEA.HI R0, R10, R10, RZ, 0x7 ;  /* 0x0000000a0a007211 */ /* 0x000fc800078f38ff */
[----:B------:R-:W-:-:S07]  /*01f0*/  LOP3.LUT R11, R0, 0xffffff80, RZ, 0xc0, !PT ;  /* 0xffffff80000b7812 */ /* 0x000fce00078ec0ff */
[----:B------:R-:W-:Y:S01]  /*0200*/  @P0 LOP3.LUT R15, R15, 0xfffffffe, RZ, 0xfc, !PT ;  /* 0xfffffffe0f0f0812 */ /* 0x000fe200078efcff */
[----:B------:R-:W-:-:S03]  /*0210*/  IMAD.IADD R49, R10, 0x1, -R11 ;  /* 0x000000010a317824 */ /* 0x000fc600078e0a0b */
[----:B------:R-:W-:Y:S02]  /*0220*/  LEA.HI R0, R15, R8, RZ, 0x7 ;  /* 0x000000080f007211 */ /* 0x000fe400078f38ff */
[----:B------:R-:W-:Y:S02]  /*0230*/  LEA.HI R14, R10, R10, RZ, 0x7 ;  /* 0x0000000a0a0e7211 */ /* 0x000fe400078f38ff */
[----:B------:R-:W-:Y:S02]  /*0240*/  LOP3.LUT R11, R0, 0xffffff80, RZ, 0xc0, !PT ;  /* 0xffffff80000b7812 */ /* 0x000fe400078ec0ff */
[----:B------:R-:W-:Y:S01]  /*0250*/  LOP3.LUT R15, R14, 0xffffff80, RZ, 0xc0, !PT ;  /* 0xffffff800e0f7812 */ /* 0x000fe200078ec0ff */
[----:B------:R-:W-:-:S04]  /*0260*/  IMAD.WIDE R26, R49, 0x4, R24 ;  /* 0x00000004311a7825 */ /* 0x000fc800078e0218 */
[----:B------:R-:W-:Y:S01]  /*0270*/  IMAD.IADD R11, R8, 0x1, -R11 ;  /* 0x00000001080b7824 */ /* 0x000fe200078e0a0b */
[----:B------:R-:W5:Y:S01]  /*0280*/  LDG.E.EL R39, desc[UR4][R26.64] ;  /* 0x000000041a277981 */ /* 0x000f62000c2e1900 */
[----:B------:R-:W-:-:S04]  /*0290*/  IMAD.WIDE R48, R49, 0x4, R18 ;  /* 0x0000000431307825 */ /* 0x000fc800078e0212 */
[C---:B------:R-:W-:Y:S01]  /*02a0*/  IMAD.WIDE R24, R11.reuse, 0x4, R24 ;  /* 0x000000040b187825 */ /* 0x040fe200078e0218 */
[----:B------:R4:W5:Y:S03]  /*02b0*/  LDG.E.EL R37, desc[UR4][R48.64] ;  /* 0x0000000430257981 */ /* 0x000966000c2e1900 */
[C---:B------:R-:W-:Y:S01]  /*02c0*/  IMAD.WIDE R18, R11.reuse, 0x4, R18 ;  /* 0x000000040b127825 */ /* 0x040fe200078e0212 */
[----:B------:R-:W5:Y:S03]  /*02d0*/  LDG.E.EL R14, desc[UR4][R24.64] ;  /* 0x00000004180e7981 */ /* 0x000f66000c2e1900 */
[----:B------:R-:W-:Y:S01]  /*02e0*/  IMAD.IADD R15, R10, 0x1, -R15 ;  /* 0x000000010a0f7824 */ /* 0x000fe200078e0a0f */
[----:B------:R-:W5:Y:S01]  /*02f0*/  LDG.E.EL R36, desc[UR4][R18.64] ;  /* 0x0000000412247981 */ /* 0x000f62000c2e1900 */
[----:B---3--:R-:W-:-:S04]  /*0300*/  IMAD.WIDE R52, R11, 0x4, R2 ;  /* 0x000000040b347825 */ /* 0x008fc800078e0202 */
[C---:B------:R-:W-:Y:S01]  /*0310*/  IMAD.WIDE R50, R15.reuse, 0x4, R2 ;  /* 0x000000040f327825 */ /* 0x040fe200078e0202 */
[----:B------:R-:W5:Y:S03]  /*0320*/  LDG.E.128 R24, desc[UR4][R46.64] ;  /* 0x000000042e187981 */ /* 0x000f66000c1e1d00 */
[--C-:B-1----:R-:W-:Y:S01]  /*0330*/  IMAD.WIDE R40, R15, 0x4, R16.reuse ;  /* 0x000000040f287825 */ /* 0x102fe200078e0210 */
[----:B------:R-:W5:Y:S03]  /*0340*/  LDG.E.EL R3, desc[UR4][R52.64] ;  /* 0x0000000434037981 */ /* 0x000f66000c2e1900 */
[----:B------:R-:W-:Y:S01]  /*0350*/  IMAD.WIDE R42, R11, 0x4, R16 ;  /* 0x000000040b2a7825 */ /* 0x000fe200078e0210 */
[----:B------:R-:W5:Y:S04]  /*0360*/  LDG.E.EL R38, desc[UR4][R50.64] ;  /* 0x0000000432267981 */ /* 0x000f68000c2e1900 */
[----:B------:R-:W5:Y:S01]  /*0370*/  LDG.E.128 R16, desc[UR4][R46.64+0x800] ;  /* 0x000800042e107981 */ /* 0x000f62000c1e1d00 */
[----:B----4-:R-:W-:-:S02]  /*0380*/  IMAD.SHL.U32 R49, R10, 0x400, RZ ;  /* 0x000004000a317824 */ /* 0x010fc400078e00ff */
[--C-:B0-----:R-:W-:Y:S01]  /*0390*/  IMAD.WIDE R44, R15, 0x4, R12.reuse ;  /* 0x000000040f2c7825 */ /* 0x101fe200078e020c */
[----:B------:R-:W5:Y:S03]  /*03a0*/  LDG.E.EL R9, desc[UR4][R42.64] ;  /* 0x000000042a097981 */ /* 0x000f66000c2e1900 */
[----:B------:R-:W-:Y:S01]  /*03b0*/  IMAD.WIDE R12, R11, 0x4, R12 ;  /* 0x000000040b0c7825 */ /* 0x000fe200078e020c */
[----:B------:R-:W-:Y:S01]  /*03c0*/  SHF.R.S32.HI R11, RZ, 0x1f, R49 ;  /* 0x0000001fff0b7819 */ /* 0x000fe20000011431 */
[----:B------:R-:W5:Y:S04]  /*03d0*/  LDG.E.EL R15, desc[UR4][R40.64] ;  /* 0x00000004280f7981 */ /* 0x000f68000c2e1900 */
[----:B------:R0:W5:Y:S04]  /*03e0*/  LDG.E.EL R2, desc[UR4][R12.64] ;  /* 0x000000040c027981 */ /* 0x000168000c2e1900 */
[----:B------:R1:W5:Y:S01]  /*03f0*/  LDG.E.EL R0, desc[UR4][R44.64] ;  /* 0x000000042c007981 */ /* 0x000362000c2e1900 */
[----:B0-----:R-:W-:-:S05]  /*0400*/  IMAD.SHL.U32 R13, R8, 0x400, RZ ;  /* 0x00000400080d7824 */ /* 0x001fca00078e00ff */
[----:B------:R-:W-:Y:S02]  /*0410*/  SHF.R.S32.HI R43, RZ, 0x1f, R13 ;  /* 0x0000001fff2b7819 */ /* 0x000fe4000001140d */
[----:B--2---:R-:W-:-:S05]  /*0420*/  IADD3 R48, P0, R6, R49, RZ ;  /* 0x0000003106307210 */ /* 0x004fca0007f1e0ff */
[----:B------:R-:W-:Y:S01]  /*0430*/  IMAD.X R6, R7, 0x1, R11, P0 ;  /* 0x0000000107067824 */ /* 0x000fe200000e060b */
[----:B------:R-:W-:-:S04]  /*0440*/  IADD3 R51, P0, R4, R49, RZ ;  /* 0x0000003104337210 */ /* 0x000fc80007f1e0ff */
[----:B------:R-:W-:Y:S01]  /*0450*/  SHF.R.U32.HI R7, RZ, 0xc, R6 ;  /* 0x0000000cff077819 */ /* 0x000fe20000011606 */
[----:B------:R-:W-:Y:S01]  /*0460*/  IMAD.X R4, R5, 0x1, R11, P0 ;  /* 0x0000000105047824 */ /* 0x000fe200000e060b */
[----:B------:R-:W-:Y:S02]  /*0470*/  IADD3 R10, P0, R22, R49, RZ ;  /* 0x00000031160a7210 */ /* 0x000fe40007f1e0ff */
[----:B------:R-:W-:-:S03]  /*0480*/  LOP3.LUT R7, R7, 0x80000, RZ, 0xc0, !PT ;  /* 0x0008000007077812 */ /* 0x000fc600078ec0ff */
[----:B------:R-:W-:Y:S01]  /*0490*/  IMAD.X R5, R23, 0x1, R11, P0 ;  /* 0x0000000117057824 */ /* 0x000fe200000e060b */
[----:B------:R-:W-:Y:S02]  /*04a0*/  IADD3 R23, P1, R7, R48, RZ ;  /* 0x0000003007177210 */ /* 0x000fe40007f3e0ff */
[----:B------:R-:W-:Y:S02]  /*04b0*/  IADD3 R7, P2, R20, R49, RZ ;  /* 0x0000003114077210 */ /* 0x000fe40007f5e0ff */
[----:B------:R-:W-:-:S03]  /*04c0*/  IADD3 R40, P4, R30, R13, RZ ;  /* 0x0000000d1e287210 */ /* 0x000fc60007f9e0ff */
[----:B------:R-:W-:Y:S01]  /*04d0*/  IMAD.X R20, R21, 0x1, R11, P2 ;  /* 0x0000000115147824 */ /* 0x000fe200010e060b */
[----:B-1----:R-:W-:Y:S02]  /*04e0*/  IADD3 R45, P3, R28, R13, RZ ;  /* 0x0000000d1c2d7210 */ /* 0x002fe40007f7e0ff */
[----:B------:R-:W-:Y:S02]  /*04f0*/  SHF.R.U32.HI R12, RZ, 0xc, R5 ;  /* 0x0000000cff0c7819 */ /* 0x000fe40000011605 */
[----:B------:R-:W-:Y:S01]  /*0500*/  SHF.R.U32.HI R8, RZ, 0xc, R20 ;  /* 0x0000000cff087819 */ /* 0x000fe20000011614 */
[--C-:B------:R-:W-:Y:S01]  /*0510*/  IMAD.X R30, R31, 0x1, R43.reuse, P4 ;  /* 0x000000011f1e7824 */ /* 0x100fe200020e062b */
[----:B------:R-:W-:Y:S01]  /*0520*/  IADD3 R41, P5, R34, R13, RZ ;  /* 0x0000000d22297210 */ /* 0x000fe20007fbe0ff */
[----:B------:R-:W-:Y:S01]  /*0530*/  IMAD.X R44, R29, 0x1, R43, P3 ;  /* 0x000000011d2c7824 */ /* 0x000fe200018e062b */
[----:B------:R-:W-:Y:S02]  /*0540*/  LOP3.LUT R8, R8, 0x80000, RZ, 0xc0, !PT ;  /* 0x0008000008087812 */ /* 0x000fe400078ec0ff */
[----:B------:R-:W-:-:S02]  /*0550*/  IADD3 R34, P4, R32, R13, RZ ;  /* 0x0000000d20227210 */ /* 0x000fc40007f9e0ff */
[----:B------:R-:W-:Y:S01]  /*0560*/  LOP3.LUT R11, R12, 0x80000, RZ, 0xc0, !PT ;  /* 0x000800000c0b7812 */ /* 0x000fe200078ec0ff */
[--C-:B------:R-:W-:Y:S01]  /*0570*/  IMAD.X R42, R35, 0x1, R43.reuse, P5 ;  /* 0x00000001232a7824 */ /* 0x100fe200028e062b */
[----:B------:R-:W-:Y:S01]  /*0580*/  IADD3 R29, P3, R8, R7, RZ ;  /* 0x00000007081d7210 */ /* 0x000fe20007f7e0ff */
[----:B------:R-:W-:Y:S01]  /*0590*/  IMAD.X R43, R33, 0x1, R43, P4 ;  /* 0x00000001212b7824 */ /* 0x000fe200020e062b */
[----:B------:R-:W-:Y:S02]  /*05a0*/  SHF.R.U32.HI R22, RZ, 0xc, R4 ;  /* 0x0000000cff167819 */ /* 0x000fe40000011604 */
[----:B------:R-:W-:Y:S02]  /*05b0*/  IADD3 R28, P2, R11, R10, RZ ;  /* 0x0000000a0b1c7210 */ /* 0x000fe40007f5e0ff */
[----:B------:R-:W-:Y:S02]  /*05c0*/  SHF.R.U32.HI R7, RZ, 0xc, R30 ;  /* 0x0000000cff077819 */ /* 0x000fe4000001161e */
[----:B------:R-:W-:-:S02]  /*05d0*/  SHF.R.U32.HI R10, RZ, 0xc, R44 ;  /* 0x0000000cff0a7819 */ /* 0x000fc4000001162c */
[----:B------:R-:W-:Y:S02]  /*05e0*/  LOP3.LUT R22, R22, 0x80000, RZ, 0xc0, !PT ;  /* 0x0008000016167812 */ /* 0x000fe400078ec0ff */
[----:B------:R-:W-:Y:S02]  /*05f0*/  LOP3.LUT R7, R7, 0x80000, RZ, 0xc0, !PT ;  /* 0x0008000007077812 */ /* 0x000fe400078ec0ff */
[----:B------:R-:W-:Y:S02]  /*0600*/  SHF.R.U32.HI R8, RZ, 0xc, R42 ;  /* 0x0000000cff087819 */ /* 0x000fe4000001162a */
[----:B------:R-:W-:Y:S02]  /*0610*/  SHF.R.U32.HI R11, RZ, 0xc, R43 ;  /* 0x0000000cff0b7819 */ /* 0x000fe4000001162b */
[----:B------:R-:W-:Y:S02]  /*0620*/  LOP3.LUT R10, R10, 0x80000, RZ, 0xc0, !PT ;  /* 0x000800000a0a7812 */ /* 0x000fe400078ec0ff */
[----:B------:R-:W-:-:S02]  /*0630*/  IADD3 R22, P0, R22, R51, RZ ;  /* 0x0000003316167210 */ /* 0x000fc40007f1e0ff */
[----:B------:R-:W-:Y:S02]  /*0640*/  IADD3 R40, P6, R7, R40, RZ ;  /* 0x0000002807287210 */ /* 0x000fe40007fde0ff */
[----:B------:R-:W-:Y:S02]  /*0650*/  LOP3.LUT R8, R8, 0x80000, RZ, 0xc0, !PT ;  /* 0x0008000008087812 */ /* 0x000fe400078ec0ff */
[----:B------:R-:W-:Y:S02]  /*0660*/  LOP3.LUT R7, R11, 0x80000, RZ, 0xc0, !PT ;  /* 0x000800000b077812 */ /* 0x000fe400078ec0ff */
[----:B------:R-:W-:Y:S01]  /*0670*/  IADD3 R45, P5, R10, R45, RZ ;  /* 0x0000002d0a2d7210 */ /* 0x000fe20007fbe0ff */
[----:B------:R-:W-:Y:S01]  /*0680*/  IMAD.X R35, RZ, RZ, R6, P1 ;  /* 0x000000ffff237224 */ /* 0x000fe200008e0606 */
[----:B------:R-:W-:Y:S01]  /*0690*/  IADD3 R41, P4, R8, R41, RZ ;  /* 0x0000002908297210 */ /* 0x000fe20007f9e0ff */
[----:B------:R-:W-:Y:S01]  /*06a0*/  IMAD.X R33, RZ, RZ, R4, P0 ;  /* 0x000000ffff217224 */ /* 0x000fe200000e0604 */
[----:B------:R-:W-:Y:S01]  /*06b0*/  IADD3 R34, P1, R7, R34, RZ ;  /* 0x0000002207227210 */ /* 0x000fe20007f3e0ff */
[----:B------:R-:W-:Y:S01]  /*06c0*/  IMAD.X R31, RZ, RZ, R5, P2 ;  /* 0x000000ffff1f7224 */ /* 0x000fe200010e0605 */
[----:B------:R-:W-:Y:S01]  /*06d0*/  LOP3.LUT R5, R23, R40, RZ, 0xfc, !PT ;  /* 0x0000002817057212 */ /* 0x000fe200078efcff */
[----:B------:R-:W-:Y:S01]  /*06e0*/  IMAD.X R30, RZ, RZ, R30, P6 ;  /* 0x000000ffff1e7224 */ /* 0x000fe200030e061e */
[----:B------:R-:W-:Y:S01]  /*06f0*/  LOP3.LUT R4, R22, R45, RZ, 0xfc, !PT ;  /* 0x0000002d16047212 */ /* 0x000fe200078efcff */
[----:B------:R-:W-:Y:S01]  /*0700*/  IMAD.X R44, RZ, RZ, R44, P5 ;  /* 0x000000ffff2c7224 */ /* 0x000fe200028e062c */
[----:B------:R-:W-:Y:S01]  /*0710*/  LOP3.LUT R5, R5, R28, R41, 0xfe, !PT ;  /* 0x0000001c05057212 */ /* 0x000fe200078efe29 */
[----:B------:R-:W-:Y:S01]  /*0720*/  IMAD.X R32, RZ, RZ, R20, P3 ;  /* 0x000000ffff207224 */ /* 0x000fe200018e0614 */
[----:B------:R-:W-:Y:S01]  /*0730*/  LOP3.LUT R4, R4, R29, R34, 0xfe, !PT ;  /* 0x0000001d04047212 */ /* 0x000fe200078efe22 */
[----:B------:R-:W-:Y:S01]  /*0740*/  IMAD.X R42, RZ, RZ, R42, P4 ;  /* 0x000000ffff2a7224 */ /* 0x000fe200020e062a */
[----:B------:R-:W-:Y:S01]  /*0750*/  LOP3.LUT R6, R35, R30, RZ, 0xfc, !PT ;  /* 0x0000001e23067212 */ /* 0x000fe200078efcff */
[----:B------:R-:W-:Y:S01]  /*0760*/  IMAD.X R43, RZ, RZ, R43, P1 ;  /* 0x000000ffff2b7224 */ /* 0x000fe200008e062b */
[----:B------:R-:W-:-:S02]  /*0770*/  LOP3.LUT R7, R33, R44, RZ, 0xfc, !PT ;  /* 0x0000002c21077212 */ /* 0x000fc400078efcff */
[----:B------:R-:W-:Y:S02]  /*0780*/  LOP3.LUT R4, R4, R5, RZ, 0xfc, !PT ;  /* 0x0000000504047212 */ /* 0x000fe400078efcff */
[----:B------:R-:W-:Y:S02]  /*0790*/  LOP3.LUT R6, R6, R31, R42, 0xfe, !PT ;  /* 0x0000001f06067212 */ /* 0x000fe400078efe2a */
[----:B------:R-:W-:Y:S02]  /*07a0*/  LOP3.LUT R5, R7, R32, R43, 0xfe, !PT ;  /* 0x0000002007057212 */ /* 0x000fe400078efe2b */
[----:B------:R-:W-:Y:S02]  /*07b0*/  ISETP.GE.U32.AND P0, PT, R4, 0x80000, PT ;  /* 0x000800000400780c */ /* 0x000fe40003f06070 */
[----:B------:R-:W-:-:S04]  /*07c0*/  LOP3.LUT R4, R5, R6, RZ, 0xfc, !PT ;  /* 0x0000000605047212 */ /* 0x000fc800078efcff */
[----:B------:R-:W-:-:S13]  /*07d0*/  ISETP.GE.U32.AND.EX P0, PT, R4, RZ, PT, P0 ;  /* 0x000000ff0400720c */ /* 0x000fda0003f06100 */
[----:B------:R-:W-:Y:S05]  /*07e0*/  @!P0 BRA `(.L_x_0) ;  /* 0x0000000000408947 */ /* 0x000fea0003800000 */
[----:B------:R-:W-:Y:S01]  /*07f0*/  MOV R48, 0x0 ;  /* 0x0000000000307802 */ /* 0x000fe20000000f00 */
[----:B------:R-:W-:Y:S01]  /*0800*/  ULDC.64 UR6, c[0x4][0x18] ;  /* 0x0100060000067ab9 */ /* 0x000fe20000000a00 */
[----:B------:R-:W-:Y:S01]  /*0810*/  ULDC.64 UR8, c[0x4][0x8] ;  /* 0x0100020000087ab9 */ /* 0x000fe20000000a00 */
[----:B------:R-:W-:-:S07]  /*0820*/  IMAD.U32 R4, RZ, RZ, UR6 ;  /* 0x00000006ff047e24 */ /* 0x000fce000f8e00ff */
[----:B------:R-:W-:Y:S01]  /*0830*/  LEPC R20, `(.L_x_0) ;  /* 0x00000000b014794e */ /* 0x000fe20000000000 */
[----:B------:R-:W-:Y:S01]  /*0840*/  IMAD.U32 R5, RZ, RZ, UR7 ;  /* 0x00000007ff057e24 */ /* 0x000fe2000f8e00ff */
[----:B------:R-:W0:Y:S01]  /*0850*/  LDC.64 R48, c[0x4][R48] ;  /* 0x0100000030307b82 */ /* 0x000e220000000a00 */
[----:B------:R-:W-:Y:S01]  /*0860*/  ULDC.64 UR6, c[0x4][0x10] ;  /* 0x0100040000067ab9 */ /* 0x000fe20000000a00 */
[----:B------:R-:W-:Y:S02]  /*0870*/  IMAD.U32 R10, RZ, RZ, UR8 ;  /* 0x00000008ff0a7e24 */ /* 0x000fe4000f8e00ff */
[----:B------:R-:W-:Y:S02]  /*0880*/  IMAD.U32 R6, RZ, RZ, UR6 ;  /* 0x00000006ff067e24 */ /* 0x000fe4000f8e00ff */
[----:B------:R-:W-:Y:S02]  /*0890*/  IMAD.U32 R7, RZ, RZ, UR7 ;  /* 0x00000007ff077e24 */ /* 0x000fe4000f8e00ff */
[----:B------:R-:W-:-:S02]  /*08a0*/  IMAD.U32 R11, RZ, RZ, UR9 ;  /* 0x00000009ff0b7e24 */ /* 0x000fc4000f8e00ff */
[----:B------:R-:W-:Y:S02]  /*08b0*/  IMAD.MOV.U32 R8, RZ, RZ, 0x28 ;  /* 0x00000028ff087424 */ /* 0x000fe400078e00ff */
[----:B------:R-:W-:Y:S02]  /*08c0*/  IMAD.MOV.U32 R12, RZ, RZ, 0x1 ;  /* 0x00000001ff0c7424 */ /* 0x000fe400078e00ff */
[----:B------:R-:W-:-:S07]  /*08d0*/  IMAD.MOV.U32 R13, RZ, RZ, RZ ;  /* 0x000000ffff0d7224 */ /* 0x000fce00078e00ff */
[----:B0----5:R-:W-:Y:S05]  /*08e0*/  CALL.ABS.NOINC R48 ;  /* 0x0000000030007343 */ /* 0x021fea0003c00000 */
.L_x_0:
[----:B------:R-:W-:Y:S05]  /*08f0*/  WARPSYNC.ALL ;  /* 0x0000000000007948 */ /* 0x000fea0003800000 */
[----:B------:R-:W-:Y:S01]  /*0900*/  BAR.SYNC.DEFER_BLOCKING 0x0 ;  /* 0x0000000000007b1d */ /* 0x000fe20000010000 */
[----:B-----5:R-:W-:Y:S01]  /*0910*/  FADD R5, R3, 9.9999997473787516356e-06 ;  /* 0x3727c5ac03057421 */ /* 0x020fe20000000000 */
[----:B------:R-:W-:Y:S01]  /*0920*/  FADD R38, R38, 9.9999997473787516356e-06 ;  /* 0x3727c5ac26267421 */ /* 0x000fe20000000000 */
[--C-:B------:R-:W-:Y:S01]  /*0930*/  FADD R27, R27, R39.reuse ;  /* 0x000000271b1b7221 */ /* 0x100fe20000000000 */
[--C-:B------:R-:W-:Y:S01]  /*0940*/  FADD R26, R26, R39.reuse ;  /* 0x000000271a1a7221 */ /* 0x100fe20000000000 */
[--C-:B------:R-:W-:Y:S01]  /*0950*/  FADD R25, R25, R39.reuse ;  /* 0x0000002719197221 */ /* 0x100fe20000000000 */
[----:B------:R0:W1:Y:S01]  /*0960*/  MUFU.SQRT R6, R38 ;  /* 0x0000002600067308 */ /* 0x0000620000002000 */
[----:B------:R-:W-:Y:S01]  /*0970*/  FADD R24, R24, R39 ;  /* 0x0000002718187221 */ /* 0x000fe20000000000 */
[----:B------:R-:W2:Y:S01]  /*0980*/  S2R R4, SR_CgaCtaId ;  /* 0x0000000000047919 */ /* 0x000ea20000008800 */
[----:B------:R-:W-:Y:S01]  /*0990*/  ULDC.64 UR6, c[0x0][0x248] ;  /* 0x0000920000067ab9 */ /* 0x000fe20000000a00 */
[----:B------:R-:W-:Y:S01]  /*09a0*/  FADD R19, R19, R14 ;  /* 0x0000000e13137221 */ /* 0x000fe20000000000 */
[----:B------:R-:W-:Y:S01]  /*09b0*/  FADD R11, -R37, R24 ;  /* 0x00000018250b7221 */ /* 0x000fe20000000100 */
[----:B------:R-:W3:Y:S01]  /*09c0*/  S2R R3, SR_TID.X ;  /* 0x0000000000037919 */ /* 0x000ee20000002100 */
[----:B------:R-:W-:Y:S01]  /*09d0*/  LEA R7, P3, R22, UR6, 0x2 ;  /* 0x0000000616077c11 */ /* 0x000fe2000f8610ff */
[----:B------:R-:W4:Y:S01]  /*09e0*/  MUFU.SQRT R5, R5 ;  /* 0x0000000500057308 */ /* 0x000f220000002000 */
[--C-:B------:R-:W-:Y:S01]  /*09f0*/  FADD R18, R18, R14.reuse ;  /* 0x0000000e12127221 */ /* 0x100fe20000000000 */
[--C-:B------:R-:W-:Y:S01]  /*0a00*/  FADD R17, R17, R14.reuse ;  /* 0x0000000e11117221 */ /* 0x100fe20000000000 */
[----:B------:R-:W-:Y:S01]  /*0a10*/  FADD R16, R16, R14 ;  /* 0x0000000e10107221 */ /* 0x000fe20000000000 */
[----:B0-----:R-:W-:Y:S01]  /*0a20*/  LEA.HI.X R38, R22, UR7, R33, 0x2, P3 ;  /* 0x0000000716267c11 */ /* 0x001fe200098f1421 */
[C---:B------:R-:W-:Y:S01]  /*0a30*/  FADD R8, -R37.reuse, R26 ;  /* 0x0000001a25087221 */ /* 0x040fe20000000100 */
[----:B------:R-:W-:Y:S01]  /*0a40*/  FADD R13, -R36, R17 ;  /* 0x00000011240d7221 */ /* 0x000fe20000000100 */
[C---:B-1----:R-:W-:Y:S01]  /*0a50*/  FSETP.GT.AND P2, PT, R6.reuse, 8.50705917302346158658e+37, PT ;  /* 0x7e8000000600780b */ /* 0x042fe20003f44000 */
[C---:B------:R-:W-:Y:S01]  /*0a60*/  FADD R10, -R37.reuse, R25 ;  /* 0x00000019250a7221 */ /* 0x040fe20000000100 */
[----:B------:R-:W-:Y:S01]  /*0a70*/  FSETP.GEU.AND P0, PT, R6, 1.175494350822287508e-38, PT ;  /* 0x008000000600780b */ /* 0x000fe20003f0e000 */
[----:B------:R0:W-:Y:S01]  /*0a80*/  STG.E.128 desc[UR4][R46.64], R24 ;  /* 0x000000182e007986 */ /* 0x0001e2000c101d04 */
[----:B------:R-:W-:Y:S01]  /*0a90*/  FADD R37, -R37, R27 ;  /* 0x0000001b25257221 */ /* 0x000fe20000000100 */
[C---:B------:R-:W-:Y:S01]  /*0aa0*/  FADD R14, -R36.reuse, R16 ;  /* 0x00000010240e7221 */ /* 0x040fe20000000100 */
[C---:B------:R-:W-:Y:S01]  /*0ab0*/  FADD R12, -R36.reuse, R18 ;  /* 0x00000012240c7221 */ /* 0x040fe20000000100 */
[----:B------:R1:W-:Y:S01]  /*0ac0*/  STG.E.128 desc[UR4][R46.64+0x800], R16 ;  /* 0x000800102e007986 */ /* 0x0003e2000c101d04 */
[C---:B----4-:R-:W-:Y:S01]  /*0ad0*/  FSETP.GT.AND P1, PT, R5.reuse, 8.50705917302346158658e+37, PT ;  /* 0x7e8000000500780b */ /* 0x050fe20003f24000 */
[----:B------:R-:W-:Y:S01]  /*0ae0*/  FADD R36, -R36, R19 ;  /* 0x0000001324247221 */ /* 0x000fe20000000100 */
[----:B------:R-:W-:-:S02]  /*0af0*/  FSETP.GEU.AND P3, PT, R5, 1.175494350822287508e-38, PT ;  /* 0x008000000500780b */ /* 0x000fc40003f6e000 */
[----:B------:R-:W-:Y:S01]  /*0b00*/  LEA R22, P6, R45, UR6, 0x2 ;  /* 0x000000062d167c11 */ /* 0x000fe2000f8c10ff */
[----:B------:R-:W-:-:S03]  /*0b10*/  @P2 FMUL R6, R6, 0.25 ;  /* 0x3e80000006062820 */ /* 0x000fc60000400000 */
[----:B------:R-:W-:Y:S01]  /*0b20*/  LEA.HI.X R45, R45, UR7, R44, 0x2, P6 ;  /* 0x000000072d2d7c11 */ /* 0x000fe2000b0f142c */
[----:B------:R-:W-:Y:S01]  /*0b30*/  @!P0 FMUL R6, R6, 16777216 ;  /* 0x4b80000006068820 */ /* 0x000fe20000400000 */
[----:B0-----:R-:W-:-:S03]  /*0b40*/  LEA R24, P4, R23, UR6, 0x2 ;  /* 0x0000000617187c11 */ /* 0x001fc6000f8810ff */
[----:B------:R-:W-:Y:S01]  /*0b50*/  @P1 FMUL R5, R5, 0.25 ;  /* 0x3e80000005051820 */ /* 0x000fe20000400000 */
[----:B------:R-:W-:Y:S02]  /*0b60*/  LEA R25, P5, R28, UR6, 0x2 ;  /* 0x000000061c197c11 */ /* 0x000fe4000f8a10ff */
[----:B------:R-:W-:Y:S01]  /*0b70*/  LEA.HI.X R35, R23, UR7, R35, 0x2, P4 ;  /* 0x0000000717237c11 */ /* 0x000fe2000a0f1423 */
[----:B------:R-:W-:Y:S01]  /*0b80*/  @!P3 FMUL R5, R5, 16777216 ;  /* 0x4b8000000505b820 */ /* 0x000fe20000400000 */
[C---:B------:R-:W-:Y:S02]  /*0b90*/  LEA R26, P4, R29.reuse, UR6, 0x2 ;  /* 0x000000061d1a7c11 */ /* 0x040fe4000f8810ff */
[----:B-1----:R-:W-:Y:S02]  /*0ba0*/  MOV R17, 0x400 ;  /* 0x0000040000117802 */ /* 0x002fe40000000f00 */
[----:B------:R-:W-:Y:S02]  /*0bb0*/  LEA.HI.X R27, R29, UR7, R32, 0x2, P4 ;  /* 0x000000071d1b7c11 */ /* 0x000fe4000a0f1420 */
[----:B------:R-:W-:Y:S01]  /*0bc0*/  LEA R23, P4, R40, UR6, 0x2 ;  /* 0x0000000628177c11 */ /* 0x000fe2000f8810ff */
[----:B------:R0:W1:Y:S01]  /*0bd0*/  MUFU.RCP R29, R6 ;  /* 0x00000006001d7308 */ /* 0x0000620000001000 */
[----:B--2---:R-:W-:Y:S01]  /*0be0*/  PRMT R16, R4, 0x654, R17 ;  /* 0x0000065404107816 */ /* 0x004fe20000000011 */
[----:B---3--:R-:W-:Y:S01]  /*0bf0*/  IMAD.SHL.U32 R17, R3, 0x4, RZ ;  /* 0x0000000403117824 */ /* 0x008fe200078e00ff */
[----:B------:R-:W-:Y:S01]  /*0c00*/  LEA.HI.X R30, R40, UR7, R30, 0x2, P4 ;  /* 0x00000007281e7c11 */ /* 0x000fe2000a0f141e */
[----:B------:R-:W-:Y:S01]  /*0c10*/  IMAD.MOV.U32 R4, RZ, RZ, 0x3e800000 ;  /* 0x3e800000ff047424 */ /* 0x000fe200078e00ff */
[----:B------:R-:W-:-:S02]  /*0c20*/  LEA R20, P4, R34, UR6, 0x2 ;  /* 0x0000000622147c11 */ /* 0x000fc4000f8810ff */
[----:B------:R-:W-:Y:S02]  /*0c30*/  LOP3.LUT R17, R17, 0x1fc, RZ, 0xc0, !PT ;  /* 0x000001fc11117812 */ /* 0x000fe400078ec0ff */
[----:B------:R-:W-:Y:S01]  /*0c40*/  LEA.HI.X R21, R34, UR7, R43, 0x2, P4 ;  /* 0x0000000722157c11 */ /* 0x000fe2000a0f142b */
[----:B0-----:R-:W-:Y:S01]  /*0c50*/  IMAD.MOV.U32 R6, RZ, RZ, R24 ;  /* 0x000000ffff067224 */ /* 0x001fe200078e0018 */
[----:B------:R-:W-:Y:S01]  /*0c60*/  LEA.HI.X R28, R28, UR7, R31, 0x2, P5 ;  /* 0x000000071c1c7c11 */ /* 0x000fe2000a8f141f */
[----:B------:R-:W-:Y:S01]  /*0c70*/  IMAD R19, R17, 0x8, R16 ;  /* 0x0000000811137824 */ /* 0x000fe200078e0210 */
[C---:B------:R-:W-:Y:S01]  /*0c80*/  FSEL R32, R4.reuse, 1, P2 ;  /* 0x3f80000004207808 */ /* 0x040fe20001000000 */
[----:B------:R0:W2:Y:S01]  /*0c90*/  MUFU.RCP R31, R5 ;  /* 0x00000005001f7308 */ /* 0x0000a20000001000 */
[----:B------:R-:W-:Y:S01]  /*0ca0*/  FSEL R34, R4, 1, P1 ;  /* 0x3f80000004227808 */ /* 0x000fe20000800000 */
[----:B------:R-:W-:Y:S01]  /*0cb0*/  IMAD.MOV.U32 R4, RZ, RZ, R7 ;  /* 0x000000ffff047224 */ /* 0x000fe200078e0007 */
[----:B------:R-:W-:Y:S01]  /*0cc0*/  LEA R18, P5, R41, UR6, 0x2 ;  /* 0x0000000629127c11 */ /* 0x000fe2000f8a10ff */
[----:B------:R-:W-:-:S02]  /*0cd0*/  IMAD.MOV.U32 R7, RZ, RZ, R35 ;  /* 0x000000ffff077224 */ /* 0x000fc400078e0023 */
[----:B------:R-:W-:Y:S01]  /*0ce0*/  @!P0 FMUL R32, R32, 16777216 ;  /* 0x4b80000020208820 */ /* 0x000fe20000400000 */
[----:B------:R-:W-:Y:S01]  /*0cf0*/  @!P3 FMUL R34, R34, 16777216 ;  /* 0x4b8000002222b820 */ /* 0x000fe20000400000 */
[----:B------:R-:W-:Y:S01]  /*0d00*/  LEA.HI.X R41, R41, UR7, R42, 0x2, P5 ;  /* 0x0000000729297c11 */ /* 0x000fe2000a8f142a */
[----:B0-----:R-:W-:Y:S02]  /*0d10*/  IMAD.MOV.U32 R5, RZ, RZ, R38 ;  /* 0x000000ffff057224 */ /* 0x001fe400078e0026 */
[----:B-1----:R-:W-:-:S03]  /*0d20*/  FMUL R29, R29, R32 ;  /* 0x000000201d1d7220 */ /* 0x002fc60000400000 */
[----:B------:R0:W-:Y:S01]  /*0d30*/  STS.128 [R19], R4 ;  /* 0x0000000413007388 */ /* 0x0001e20000000c00 */
[----:B--2---:R-:W-:Y:S01]  /*0d40*/  FMUL R31, R31, R34 ;  /* 0x000000221f1f7220 */ /* 0x004fe20000400000 */
[C---:B------:R-:W-:Y:S01]  /*0d50*/  FMUL R10, R29.reuse, R10 ;  /* 0x0000000a1d0a7220 */ /* 0x040fe20000400000 */
[----:B------:R-:W-:-:S03]  /*0d60*/  FMUL R37, R29, R37 ;  /* 0x000000251d257220 */ /* 0x000fc60000400000 */
[C-C-:B------:R-:W-:Y:S01]  /*0d70*/  FFMA R24, R15.reuse, R10, R0.reuse ;  /* 0x0000000a0f187223 */ /* 0x140fe20000000000 */
[----:B------:R-:W-:-:S04]  /*0d80*/  FFMA R37, R15, R37, R0 ;  /* 0x000000250f257223 */ /* 0x000fc80000000000 */
[----:B------:R-:W-:Y:S02]  /*0d90*/  FSETP.GEU.AND P2, PT, R24, RZ, PT ;  /* 0x000000ff1800720b */ /* 0x000fe40003f4e000 */
[----:B------:R-:W-:Y:S01]  /*0da0*/  FSETP.GEU.AND P0, PT, R37, RZ, PT ;  /* 0x000000ff2500720b */ /* 0x000fe20003f0e000 */
[----:B0-----:R-:W-:Y:S01]  /*0db0*/  IMAD.MOV.U32 R4, RZ, RZ, R26 ;  /* 0x000000ffff047224 */ /* 0x001fe200078e001a */
[----:B------:R-:W-:Y:S01]  /*0dc0*/  LOP3.LUT R26, R3, 0x7f, RZ, 0xc0, !PT ;  /* 0x0000007f031a7812 */ /* 0x000fe200078ec0ff */
[----:B------:R-:W-:Y:S02]  /*0dd0*/  IMAD.MOV.U32 R5, RZ, RZ, R27 ;  /* 0x000000ffff057224 */ /* 0x000fe400078e001b */
[----:B------:R-:W-:Y:S02]  /*0de0*/  IMAD.MOV.U32 R6, RZ, RZ, R25 ;  /* 0x000000ffff067224 */ /* 0x000fe400078e0019 */
[----:B------:R-:W-:Y:S01]  /*0df0*/  FMUL R25, R29, R8 ;  /* 0x000000081d197220 */ /* 0x000fe20000400000 */
[----:B------:R-:W-:-:S02]  /*0e00*/  IMAD.MOV.U32 R7, RZ, RZ, R28 ;  /* 0x000000ffff077224 */ /* 0x000fc400078e001c */
[----:B------:R-:W-:Y:S01]  /*0e10*/  FMUL R29, R29, R11 ;  /* 0x0000000b1d1d7220 */ /* 0x000fe20000400000 */
[C---:B------:R-:W-:Y:S01]  /*0e20*/  FMUL R8, R31.reuse, R13 ;  /* 0x0000000d1f087220 */ /* 0x040fe20000400000 */
[C---:B------:R-:W-:Y:S01]  /*0e30*/  FMUL R11, R31.reuse, R36 ;  /* 0x000000241f0b7220 */ /* 0x040fe20000400000 */
[----:B------:R-:W-:Y:S01]  /*0e40*/  FMUL R13, R31, R12 ;  /* 0x0000000c1f0d7220 */ /* 0x000fe20000400000 */
[----:B------:R0:W-:Y:S01]  /*0e50*/  STS.128 [R19+0x10], R4 ;  /* 0x0000100413007388 */ /* 0x0001e20000000c00 */
[C-C-:B------:R-:W-:Y:S01]  /*0e60*/  FFMA R29, R15.reuse, R29, R0.reuse ;  /* 0x0000001d0f1d7223 */ /* 0x140fe20000000000 */
[----:B------:R-:W-:Y:S01]  /*0e70*/  FFMA R25, R15, R25, R0 ;  /* 0x000000190f197223 */ /* 0x000fe20000000000 */
[----:B------:R-:W-:Y:S01]  /*0e80*/  FMUL R31, R31, R14 ;  /* 0x0000000e1f1f7220 */ /* 0x000fe20000400000 */
[C---:B------:R-:W-:Y:S02]  /*0e90*/  IMAD R15, R26.reuse, 0x8, R16 ;  /* 0x000000081a0f7824 */ /* 0x040fe400078e0210 */
[C-C-:B------:R-:W-:Y:S01]  /*0ea0*/  FFMA R14, R9.reuse, R8, R2.reuse ;  /* 0x00000008090e7223 */ /* 0x140fe20000000002 */
[C-C-:B------:R-:W-:Y:S01]  /*0eb0*/  FFMA R16, R9.reuse, R13, R2.reuse ;  /* 0x0000000d09107223 */ /* 0x140fe20000000002 */
[----:B------:R-:W-:Y:S01]  /*0ec0*/  BAR.SYNC.DEFER_BLOCKING 0x0 ;  /* 0x0000000000007b1d */ /* 0x000fe20000010000 */
[C-C-:B------:R-:W-:Y:S01]  /*0ed0*/  FFMA R0, R9.reuse, R31, R2.reuse ;  /* 0x0000001f09007223 */ /* 0x140fe20000000002 */
[----:B------:R-:W-:Y:S01]  /*0ee0*/  FFMA R28, R9, R11, R2 ;  /* 0x0000000b091c7223 */ /* 0x000fe20000000002 */
[----:B------:R-:W-:Y:S01]  /*0ef0*/  FSETP.GEU.AND P1, PT, R25, RZ, PT ;  /* 0x000000ff1900720b */ /* 0x000fe20003f2e000 */
[----:B------:R-:W-:Y:S01]  /*0f00*/  IMAD R31, R26, -0x4, R15 ;  /* 0xfffffffc1a1f7824 */ /* 0x000fe200078e020f */
[----:B------:R-:W-:Y:S01]  /*0f10*/  FSETP.GEU.AND P3, PT, R29, RZ, PT ;  /* 0x000000ff1d00720b */ /* 0x000fe20003f6e000 */
[----:B0-----:R-:W-:-:S02]  /*0f20*/  IMAD.MOV.U32 R4, RZ, RZ, R22 ;  /* 0x000000ffff047224 */ /* 0x001fc400078e0016 */
[----:B------:R-:W-:Y:S02]  /*0f30*/  IMAD.MOV.U32 R6, RZ, RZ, R23 ;  /* 0x000000ffff067224 */ /* 0x000fe400078e0017 */
[----:B------:R-:W-:Y:S02]  /*0f40*/  IMAD.MOV.U32 R5, RZ, RZ, R45 ;  /* 0x000000ffff057224 */ /* 0x000fe400078e002d */
[----:B------:R-:W-:Y:S02]  /*0f50*/  IMAD.MOV.U32 R7, RZ, RZ, R30 ;  /* 0x000000ffff077224 */ /* 0x000fe400078e001e */
[----:B------:R-:W-:Y:S02]  /*0f60*/  IMAD.MOV.U32 R22, RZ, RZ, R18 ;  /* 0x000000ffff167224 */ /* 0x000fe400078e0012 */
[----:B------:R-:W-:Y:S02]  /*0f70*/  IMAD.MOV.U32 R23, RZ, RZ, R41 ;  /* 0x000000ffff177224 */ /* 0x000fe400078e0029 */
[----:B------:R-:W-:Y:S01]  /*0f80*/  IMAD R30, R17, -0x4, R19 ;  /* 0xfffffffc111e7824 */ /* 0x000fe200078e0213 */
[----:B------:R-:W-:Y:S04]  /*0f90*/  LDS.64 R2, [R15] ;  /* 0x000000000f027984 */ /* 0x000fe80000000a00 */
[----:B------:R-:W-:Y:S04]  /*0fa0*/  LDS.64 R8, [R15+0x400] ;  /* 0x000400000f087984 */ /* 0x000fe80000000a00 */
[----:B------:R-:W-:Y:S04]  /*0fb0*/  LDS.64 R10, [R15+0x800] ;  /* 0x000800000f0a7984 */ /* 0x000fe80000000a00 */
[----:B------:R-:W-:Y:S01]  /*0fc0*/  LDS.64 R12, [R15+0xc00] ;  /* 0x000c00000f0c7984 */ /* 0x000fe20000000a00 */
[----:B------:R-:W-:Y:S06]  /*0fd0*/  BAR.SYNC.DEFER_BLOCKING 0x0 ;  /* 0x0000000000007b1d */ /* 0x000fec0000010000 */
[----:B------:R0:W-:Y:S04]  /*0fe0*/  STS.128 [R19], R4 ;  /* 0x0000000413007388 */ /* 0x0001e80000000c00 */
[----:B------:R1:W-:Y:S01]  /*0ff0*/  STS.128 [R19+0x10], R20 ;  /* 0x0000101413007388 */ /* 0x0003e20000000c00 */
[----:B------:R-:W-:Y:S01]  /*1000*/  BAR.SYNC.DEFER_BLOCKING 0x0 ;  /* 0x0000000000007b1d */ /* 0x000fe20000010000 */
[----:B0-----:R-:W-:-:S02]  /*1010*/  SEL R6, R25, RZ, P1 ;  /* 0x000000ff19067207 */ /* 0x001fc40000800000 */
[----:B------:R-:W-:Y:S02]  /*1020*/  SEL R5, R24, RZ, P2 ;  /* 0x000000ff18057207 */ /* 0x000fe40001000000 */
[----:B------:R-:W-:Y:S02]  /*1030*/  SEL R7, R37, RZ, P0 ;  /* 0x000000ff25077207 */ /* 0x000fe40000000000 */
[----:B------:R-:W-:Y:S02]  /*1040*/  SEL R4, R29, RZ, P3 ;  /* 0x000000ff1d047207 */ /* 0x000fe40001800000 */
[----:B------:R-:W-:Y:S02]  /*1050*/  FSETP.GEU.AND P1, PT, R16, RZ, PT ;  /* 0x000000ff1000720b */ /* 0x000fe40003f2e000 */
[----:B------:R-:W-:Y:S02]  /*1060*/  FSETP.GEU.AND P0, PT, R28, RZ, PT ;  /* 0x000000ff1c00720b */ /* 0x000fe40003f0e000 */
[----:B------:R-:W-:-:S02]  /*1070*/  FSETP.GEU.AND P2, PT, R14, RZ, PT ;  /* 0x000000ff0e00720b */ /* 0x000fc40003f4e000 */
[----:B------:R-:W-:Y:S01]  /*1080*/  FSETP.GEU.AND P3, PT, R0, RZ, PT ;  /* 0x000000ff0000720b */ /* 0x000fe20003f6e000 */
[----:B------:R-:W-:Y:S01]  /*1090*/  LDS.64 R24, [R15] ;  /* 0x000000000f187984 */ /* 0x000fe20000000a00 */
[----:B------:R-:W-:Y:S02]  /*10a0*/  SEL R18, R16, RZ, P1 ;  /* 0x000000ff10127207 */ /* 0x000fe40000800000 */
[----:B-1----:R-:W-:Y:S01]  /*10b0*/  SEL R19, R28, RZ, P0 ;  /* 0x000000ff1c137207 */ /* 0x002fe20000000000 */
[----:B------:R-:W-:Y:S01]  /*10c0*/  LDS.64 R22, [R15+0x400] ;  /* 0x000400000f167984 */ /* 0x000fe20000000a00 */
[----:B------:R-:W-:Y:S02]  /*10d0*/  SEL R17, R14, RZ, P2 ;  /* 0x000000ff0e117207 */ /* 0x000fe40001000000 */
[----:B------:R-:W-:Y:S01]  /*10e0*/  SEL R16, R0, RZ, P3 ;  /* 0x000000ff00107207 */ /* 0x000fe20001800000 */
[----:B------:R-:W-:Y:S04]  /*10f0*/  LDS.64 R20, [R15+0x800] ;  /* 0x000800000f147984 */ /* 0x000fe80000000a00 */
[----:B------:R-:W-:Y:S01]  /*1100*/  LDS.64 R26, [R15+0xc00] ;  /* 0x000c00000f1a7984 */ /* 0x000fe20000000a00 */
[----:B------:R-:W-:Y:S06]  /*1110*/  BAR.SYNC.DEFER_BLOCKING 0x0 ;  /* 0x0000000000007b1d */ /* 0x000fec0000010000 */
[----:B------:R-:W-:Y:S02]  /*1120*/  STS.128 [R30], R4 ;  /* 0x000000041e007388 */ /* 0x000fe40000000c00 */
[----:B------:R-:W-:Y:S06]  /*1130*/  BAR.SYNC.DEFER_BLOCKING 0x0 ;  /* 0x0000000000007b1d */ /* 0x000fec0000010000 */
[----:B------:R-:W0:Y:S04]  /*1140*/  LDS R15, [R31] ;  /* 0x000000001f0f7984 */ /* 0x000e280000000800 */
[----:B------:R-:W1:Y:S04]  /*1150*/  LDS R5, [R31+0x200] ;  /* 0x000200001f057984 */ /* 0x000e680000000800 */
[----:B------:R-:W2:Y:S04]  /*1160*/  LDS R7, [R31+0x400] ;  /* 0x000400001f077984 */ /* 0x000ea80000000800 */
[----:B------:R-:W3:Y:S01]  /*1170*/  LDS R29, [R31+0x600] ;  /* 0x000600001f1d7984 */ /* 0x000ee20000000800 */
[----:B------:R-:W-:Y:S06]  /*1180*/  BAR.SYNC.DEFER_BLOCKING 0x0 ;  /* 0x0000000000007b1d */ /* 0x000fec0000010000 */
[----:B------:R-:W-:Y:S02]  /*1190*/  STS.128 [R30], R16 ;  /* 0x000000101e007388 */ /* 0x000fe40000000c00 */
[----:B------:R-:W-:Y:S06]  /*11a0*/  BAR.SYNC.DEFER_BLOCKING 0x0 ;  /* 0x0000000000007b1d */ /* 0x000fec0000010000 */
[----:B------:R-:W4:Y:S04]  /*11b0*/  LDS R33, [R31] ;  /* 0x000000001f217984 */ /* 0x000f280000000800 */
[----:B------:R-:W5:Y:S04]  /*11c0*/  LDS R35, [R31+0x200] ;  /* 0x000200001f237984 */ /* 0x000f680000000800 */
[----:B------:R-:W5:Y:S04]  /*11d0*/  LDS R37, [R31+0x400] ;  /* 0x000400001f257984 */ /* 0x000f680000000800 */
[----:B------:R-:W5:Y:S04]  /*11e0*/  LDS R39, [R31+0x600] ;  /* 0x000600001f277984 */ /* 0x000f680000000800 */
[----:B0-----:R-:W-:Y:S04]  /*11f0*/  STG.E desc[UR4][R2.64], R15 ;  /* 0x0000000f02007986 */ /* 0x001fe8000c101904 */
[----:B-1----:R-:W-:Y:S04]  /*1200*/  STG.E desc[UR4][R8.64], R5 ;  /* 0x0000000508007986 */ /* 0x002fe8000c101904 */
[----:B--2---:R-:W-:Y:S04]  /*1210*/  STG.E desc[UR4][R10.64], R7 ;  /* 0x000000070a007986 */ /* 0x004fe8000c101904 */
[----:B---3--:R-:W-:Y:S04]  /*1220*/  STG.E desc[UR4][R12.64], R29 ;  /* 0x0000001d0c007986 */ /* 0x008fe8000c101904 */
[----:B----4-:R-:W-:Y:S04]  /*1230*/  STG.E desc[UR4][R24.64], R33 ;  /* 0x0000002118007986 */ /* 0x010fe8000c101904 */
[----:B-----5:R-:W-:Y:S04]  /*1240*/  STG.E desc[UR4][R22.64], R35 ;  /* 0x0000002316007986 */ /* 0x020fe8000c101904 */
[----:B------:R-:W-:Y:S04]  /*1250*/  STG.E desc[UR4][R20.64], R37 ;  /* 0x0000002514007986 */ /* 0x000fe8000c101904 */
[----:B------:R-:W-:Y:S01]  /*1260*/  STG.E desc[UR4][R26.64], R39 ;  /* 0x000000271a007986 */ /* 0x000fe2000c101904 */
[----:B------:R-:W-:Y:S05]  /*1270*/  EXIT ;  /* 0x000000000000794d */ /* 0x000fea0003800000 */
.L_x_1:
[----:B------:R-:W-:-:S00]  /*1280*/  BRA `(.L_x_1) ;  /* 0xfffffffc00fc7947 */ /* 0x000fc0000383ffff */
[----:B------:R-:W-:-:S00]  /*1290*/  NOP ;  /* 0x0000000000007918 */ /* 0x000fc00000000000 */
        /* <DEDUP_REMOVED lines=14> */
.L_x_2:


//--------------------- .nv.global.init           --------------------------
	.section	.nv.global.init,"aw",@progbits
.nv.global.init:
	.type		assertFunc_0,@object
	.size		assertFunc_0,(_$_str - assertFunc_0)
assertFunc_0:
        /*0000*/ 	.byte	0x75, 0x6e, 0x6b, 0x6e, 0x6f, 0x77, 0x6e, 0x00
	.type		_$_str,@object
	.size		_$_str,(_$_str_$_2 - _$_str)
_$_str:
        /*0008*/ 	.byte	0x5f, 0x5f, 0x43, 0x55, 0x44, 0x41, 0x5f, 0x46, 0x54, 0x5a, 0x00
	.type		_$_str_$_2,@object
	.size		_$_str_$_2,(assertMessage_0 - _$_str_$_2)
_$_str_$_2:
        /*0013*/ 	.byte	0x5f, 0x5f, 0x43, 0x55, 0x44, 0x41, 0x5f, 0x50, 0x52, 0x45, 0x43, 0x5f, 0x53, 0x51, 0x52, 0x54
        /*0023*/ 	.byte	0x00
	.type		assertMessage_0,@object
	.size		assertMessage_0,(assertFile_0 - assertMessage_0)
assertMessage_0:
        /*0024*/ 	.byte	0x69, 0x6e, 0x64, 0x65, 0x78, 0x20, 0x6f, 0x75, 0x74, 0x20, 0x6f, 0x66, 0x20, 0x62, 0x6f, 0x75
        /*0034*/ 	.byte	0x6e, 0x64, 0x73, 0x3a, 0x20, 0x30, 0x20, 0x3c, 0x3d, 0x20, 0x74, 0x6d, 0x70, 0x39, 0x20, 0x3c
        /*0044*/ 	.byte	0x20, 0x35, 0x32, 0x34, 0x32, 0x38, 0x38, 0x00
	.type		assertFile_0,@object
	.size		assertFile_0,(.L_1 - assertFile_0)
assertFile_0:
        /*004c*/ 	.byte	0x69, 0x6e, 0x64, 0x75, 0x63, 0x74, 0x6f, 0x72, 0x5f, 0x63, 0x61, 0x63, 0x68, 0x65, 0x2f, 0x35
        /*005c*/ 	.byte	0x7a, 0x2f, 0x63, 0x35, 0x7a, 0x35, 0x74, 0x67, 0x36, 0x34, 0x73, 0x36, 0x63, 0x34, 0x67, 0x67
        /*006c*/ 	.byte	0x68, 0x73, 0x71, 0x65, 0x6e, 0x65, 0x65, 0x67, 0x7a, 0x7a, 0x73, 0x76, 0x37, 0x70, 0x62, 0x66
        /*007c*/ 	.byte	0x6b, 0x79, 0x76, 0x6b, 0x37, 0x62, 0x62, 0x69, 0x34, 0x6d, 0x64, 0x32, 0x74, 0x34, 0x62, 0x6b
        /*008c*/ 	.byte	0x6b, 0x79, 0x64, 0x70, 0x74, 0x77, 0x2e, 0x70, 0x79, 0x00
.L_1:


//--------------------- .nv.shared.triton_poi_fused_convolution_max_unpool2d_18 --------------------------
	.section	.nv.shared.triton_poi_fused_convolution_max_unpool2d_18,"aw",@nobits
	.sectionflags	@""
	.align	16
	.zero		1024


//--------------------- .nv.constant0.triton_poi_fused_convolution_max_unpool2d_18 --------------------------
	.section	.nv.constant0.triton_poi_fused_convolution_max_unpool2d_18,"a",@progbits
	.sectionflags	@""
	.align	4
.nv.constant0.triton_poi_fused_convolution_max_unpool2d_18:
	.zero		596


//--------------------- SYMBOLS --------------------------

	.type		__assertfail,@function
